//
// Generated by NVIDIA NVVM Compiler
//
// Compiler Build ID: CL-36424714
// Cuda compilation tools, release 13.0, V13.0.88
// Based on NVVM 20.0.0
//

.version 9.0
.target sm_100
.address_size 64

	// .globl	_Z10toggleCasePcS_

.visible .entry _Z10toggleCasePcS_(
	.param .u64 .ptr .align 1 _Z10toggleCasePcS__param_0,
	.param .u64 .ptr .align 1 _Z10toggleCasePcS__param_1
)
{
	.reg .pred 	%p<3>;
	.reg .b16 	%rs<11>;
	.reg .b32 	%r<2>;
	.reg .b64 	%rd<9>;

	ld.param.u64 	%rd2, [_Z10toggleCasePcS__param_0];
	ld.param.u64 	%rd1, [_Z10toggleCasePcS__param_1];
	cvta.to.global.u64 	%rd3, %rd2;
	mov.u32 	%r1, %tid.x;
	cvt.u64.u32 	%rd4, %r1;
	add.s64 	%rd5, %rd3, %rd4;
	ld.global.u8 	%rs1, [%rd5];
	add.s16 	%rs5, %rs1, -97;
	and.b16  	%rs6, %rs5, 255;
	setp.gt.u16 	%p1, %rs6, 25;
	@%p1 bra 	$L__BB0_2;
	add.s16 	%rs10, %rs1, -32;
	bra.uni 	$L__BB0_3;
$L__BB0_2:
	add.s16 	%rs7, %rs1, -65;
	and.b16  	%rs8, %rs7, 255;
	setp.lt.u16 	%p2, %rs8, 26;
	add.s16 	%rs9, %rs1, 32;
	selp.b16 	%rs10, %rs9, %rs1, %p2;
$L__BB0_3:
	cvta.to.global.u64 	%rd7, %rd1;
	add.s64 	%rd8, %rd7, %rd4;
	st.global.u8 	[%rd8], %rs10;
	ret;

}


// ===== COMPILED SASS (sm_100) =====

	.target	sm_100

	.elftype	@"ET_EXEC"


//--------------------- .note.nv.tkinfo           --------------------------
	.section	.note.nv.tkinfo,"",@"SHT_NOTE"
	.sectionflags	@"SHF_NOTE_NV_TKINFO"
	.tkinfo
        /*0018*/ 	.word	0x00000002
        /*0030*/ 	.string	""
        /*0030*/ 	.string	"ptxas"
        /*0030*/ 	.string	"Cuda compilation tools, release 13.0, V13.0.88"
        /*0030*/ 	.string	"Build cuda_13.0.r13.0/compiler.36424714_0"
        /*0030*/ 	.string	"-arch sm_100 -m 64 "



//--------------------- .note.nv.cuinfo           --------------------------
	.section	.note.nv.cuinfo,"",@"SHT_NOTE"
	.sectionflags	@"SHF_NOTE_NV_CUINFO"
        /*0018*/ 	.short	0x0002
        /*001a*/ 	.short	0x0064
        /*001c*/ 	.short	0x0082
	.zero		2


//--------------------- .nv.info                  --------------------------
	.section	.nv.info,"",@"SHT_CUDA_INFO"
	.align	4


	//----- nvinfo : EIATTR_REGCOUNT
	.align		4
        /*0000*/ 	.byte	0x04, 0x2f
        /*0002*/ 	.short	(.L_1 - .L_0)
	.align		4
.L_0:
        /*0004*/ 	.word	index@(_Z10toggleCasePcS_)
        /*0008*/ 	.word	0x0000000a


	//----- nvinfo : EIATTR_FRAME_SIZE
	.align		4
.L_1:
        /*000c*/ 	.byte	0x04, 0x11
        /*000e*/ 	.short	(.L_3 - .L_2)
	.align		4
.L_2:
        /*0010*/ 	.word	index@(_Z10toggleCasePcS_)
        /*0014*/ 	.word	0x00000000


	//----- nvinfo : EIATTR_MIN_STACK_SIZE
	.align		4
.L_3:
        /*0018*/ 	.byte	0x04, 0x12
        /*001a*/ 	.short	(.L_5 - .L_4)
	.align		4
.L_4:
        /*001c*/ 	.word	index@(_Z10toggleCasePcS_)
        /*0020*/ 	.word	0x00000000
.L_5:


//--------------------- .nv.compat                --------------------------
	.section	.nv.compat,"",@"SHT_CUDA_COMPAT_INFO"
	.align	4
        /*0000*/ 	.byte	0x02, 0x09, 0x00, 0x00, 0x02, 0x02, 0x01, 0x00, 0x02, 0x05, 0x05, 0x00, 0x03, 0x07, 0x01, 0x01
        /*0010*/ 	.byte	0x02, 0x03, 0x00, 0x00, 0x02, 0x06, 0x01, 0x00, 0x04, 0x0b, 0x08, 0x00, 0x09, 0x00, 0x00, 0x00
        /*0020*/ 	.byte	0x00, 0x00, 0x00, 0x00


//--------------------- .nv.info._Z10toggleCasePcS_ --------------------------
	.section	.nv.info._Z10toggleCasePcS_,"",@"SHT_CUDA_INFO"
	.sectionflags	@""
	.align	4


	//----- nvinfo : EIATTR_CUDA_API_VERSION
	.align		4
        /*0000*/ 	.byte	0x04, 0x37
        /*0002*/ 	.short	(.L_7 - .L_6)
.L_6:
        /*0004*/ 	.word	0x00000082


	//----- nvinfo : EIATTR_KPARAM_INFO
	.align		4
.L_7:
        /*0008*/ 	.byte	0x04, 0x17
        /*000a*/ 	.short	(.L_9 - .L_8)
.L_8:
        /*000c*/ 	.word	0x00000000
        /*0010*/ 	.short	0x0001
        /*0012*/ 	.short	0x0008
        /*0014*/ 	.byte	0x00, 0xf5, 0x21, 0x00


	//----- nvinfo : EIATTR_KPARAM_INFO
	.align		4
.L_9:
        /*0018*/ 	.byte	0x04, 0x17
        /*001a*/ 	.short	(.L_11 - .L_10)
.L_10:
        /*001c*/ 	.word	0x00000000
        /*0020*/ 	.short	0x0000
        /*0022*/ 	.short	0x0000
        /*0024*/ 	.byte	0x00, 0xf5, 0x21, 0x00


	//----- nvinfo : EIATTR_SPARSE_MMA_MASK
	.align		4
.L_11:
        /*0028*/ 	.byte	0x03, 0x50
        /*002a*/ 	.short	0x0000


	//----- nvinfo : EIATTR_MAXREG_COUNT
	.align		4
        /*002c*/ 	.byte	0x03, 0x1b
        /*002e*/ 	.short	0x00ff


	//----- nvinfo : EIATTR_MERCURY_ISA_VERSION
	.align		4
        /*0030*/ 	.byte	0x03, 0x5f
        /*0032*/ 	.short	0x0101


	//----- nvinfo : EIATTR_VRC_CTA_INIT_COUNT
	.align		4
        /*0034*/ 	.byte	0x02, 0x4a
	.zero		1
	.zero		1


	//----- nvinfo : EIATTR_EXIT_INSTR_OFFSETS
	.align		4
        /*0038*/ 	.byte	0x04, 0x1c
        /*003a*/ 	.short	(.L_13 - .L_12)


	//   ....[0]....
.L_12:
        /*003c*/ 	.word	0x00000140


	//----- nvinfo : EIATTR_CBANK_PARAM_SIZE
	.align		4
.L_13:
        /*0040*/ 	.byte	0x03, 0x19
        /*0042*/ 	.short	0x0010


	//----- nvinfo : EIATTR_PARAM_CBANK
	.align		4
        /*0044*/ 	.byte	0x04, 0x0a
        /*0046*/ 	.short	(.L_15 - .L_14)
	.align		4
.L_14:
        /*0048*/ 	.word	index@(.nv.constant0._Z10toggleCasePcS_)
        /*004c*/ 	.short	0x0380
        /*004e*/ 	.short	0x0010


	//----- nvinfo : EIATTR_SW_WAR
	.align		4
.L_15:
        /*0050*/ 	.byte	0x04, 0x36
        /*0052*/ 	.short	(.L_17 - .L_16)
.L_16:
        /*0054*/ 	.word	0x00000008
.L_17:


//--------------------- .nv.callgraph             --------------------------
	.section	.nv.callgraph,"",@"SHT_CUDA_CALLGRAPH"
	.align	4
	.sectionentsize	8
	.align		4
        /*0000*/ 	.word	0x00000000
	.align		4
        /*0004*/ 	.word	0xffffffff
	.align		4
        /*0008*/ 	.word	0x00000000
	.align		4
        /*000c*/ 	.word	0xfffffffe
	.align		4
        /*0010*/ 	.word	0x00000000
	.align		4
        /*0014*/ 	.word	0xfffffffd
	.align		4
        /*0018*/ 	.word	0x00000000
	.align		4
        /*001c*/ 	.word	0xfffffffc


//--------------------- .text._Z10toggleCasePcS_  --------------------------
	.section	.text._Z10toggleCasePcS_,"ax",@progbits
	.align	128
        .global         _Z10toggleCasePcS_
        .type           _Z10toggleCasePcS_,@function
        .size           _Z10toggleCasePcS_,(.L_x_1 - _Z10toggleCasePcS_)
        .other          _Z10toggleCasePcS_,@"STO_CUDA_ENTRY STV_DEFAULT"
_Z10toggleCasePcS_:
.text._Z10toggleCasePcS_:
[----:B------:R-:W-:Y:S01]  /*0000*/  LDC R1, c[0x0][0x37c] ;  /* 0x0000df00ff017b82 */ /* 0x000fe20000000800 */
[----:B------:R-:W0:Y:S01]  /*0010*/  S2R R5, SR_TID.X ;  /* 0x0000000000057919 */ /* 0x000e220000002100 */
[----:B------:R-:W0:Y:S01]  /*0020*/  LDCU.64 UR6, c[0x0][0x380] ;  /* 0x00007000ff0677ac */ /* 0x000e220008000a00 */
[----:B------:R-:W1:Y:S01]  /*0030*/  LDCU.64 UR4, c[0x0][0x358] ;  /* 0x00006b00ff0477ac */ /* 0x000e620008000a00 */
[----:B0-----:R-:W-:-:S05]  /*0040*/  IADD3 R2, P0, PT, R5, UR6, RZ ;  /* 0x0000000605027c10 */ /* 0x001fca000ff1e0ff */
[----:B------:R-:W-:Y:S01]  /*0050*/  IMAD.X R3, RZ, RZ, UR7, P0 ;  /* 0x00000007ff037e24 */ /* 0x000fe200080e06ff */
[----:B------:R-:W0:Y:S04]  /*0060*/  LDCU.64 UR6, c[0x0][0x388] ;  /* 0x00007100ff0677ac */ /* 0x000e280008000a00 */
[----:B-1----:R-:W2:Y:S02]  /*0070*/  LDG.E.U8 R0, desc[UR4][R2.64] ;  /* 0x0000000402007981 */ /* 0x002ea4000c1e1100 */
[----:B--2---:R-:W-:-:S05]  /*0080*/  VIADD R4, R0, 0xffffff9f ;  /* 0xffffff9f00047836 */ /* 0x004fca0000000000 */
[----:B------:R-:W-:-:S04]  /*0090*/  LOP3.LUT R4, R4, 0xff, RZ, 0xc0, !PT ;  /* 0x000000ff04047812 */ /* 0x000fc800078ec0ff */
[----:B------:R-:W-:-:S13]  /*00a0*/  ISETP.GT.U32.AND P0, PT, R4, 0x19, PT ;  /* 0x000000190400780c */ /* 0x000fda0003f04070 */
[C---:B------:R-:W-:Y:S02]  /*00b0*/  @P0 VIADD R4, R0.reuse, 0xffffffbf ;  /* 0xffffffbf00040836 */ /* 0x040fe40000000000 */
[----:B------:R-:W-:-:S03]  /*00c0*/  @!P0 VIADD R7, R0, 0xffffffe0 ;  /* 0xffffffe000078836 */ /* 0x000fc60000000000 */
[----:B------:R-:W-:-:S04]  /*00d0*/  @P0 LOP3.LUT R4, R4, 0xff, RZ, 0xc0, !PT ;  /* 0x000000ff04040812 */ /* 0x000fc800078ec0ff */
[----:B------:R-:W-:Y:S02]  /*00e0*/  ISETP.GE.U32.OR P2, PT, R4, 0x1a, !P0 ;  /* 0x0000001a0400780c */ /* 0x000fe40004746470 */
[----:B0-----:R-:W-:-:S05]  /*00f0*/  IADD3 R4, P1, PT, R5, UR6, RZ ;  /* 0x0000000605047c10 */ /* 0x001fca000ff3e0ff */
[----:B------:R-:W-:-:S06]  /*0100*/  IMAD.X R5, RZ, RZ, UR7, P1 ;  /* 0x00000007ff057e24 */ /* 0x000fcc00088e06ff */
[----:B------:R-:W-:-:S05]  /*0110*/  @!P2 VIADD R0, R0, 0x20 ;  /* 0x000000200000a836 */ /* 0x000fca0000000000 */
[----:B------:R-:W-:-:S05]  /*0120*/  @P0 PRMT R7, R0, 0x7610, R7 ;  /* 0x0000761000070816 */ /* 0x000fca0000000007 */
[----:B------:R-:W-:Y:S01]  /*0130*/  STG.E.U8 desc[UR4][R4.64], R7 ;  /* 0x0000000704007986 */ /* 0x000fe2000c101104 */
[----:B------:R-:W-:Y:S05]  /*0140*/  EXIT ;  /* 0x000000000000794d */ /* 0x000fea0003800000 */
.L_x_0:
[----:B------:R-:W-:-:S00]  /*0150*/  BRA `(.L_x_0) ;  /* 0xfffffffc00fc7947 */ /* 0x000fc0000383ffff */
[----:B------:R-:W-:-:S00]  /*0160*/  NOP ;  /* 0x0000000000007918 */ /* 0x000fc00000000000 */
        /* <DEDUP_REMOVED lines=9> */
.L_x_1:


//--------------------- .nv.shared.reserved.0     --------------------------
	.section	.nv.shared.reserved.0,"aw",@nobits
	.weak		__nv_reservedSMEM_offset_0_alias
	.size		__nv_reservedSMEM_offset_0_alias, 0, 64
	.other		__nv_reservedSMEM_offset_0_alias,@"STO_CUDA_RESERVED_SHARED STV_DEFAULT"
__nv_reservedSMEM_offset_0_alias:
	.zero		0
	.zero		64


//--------------------- .nv.constant0._Z10toggleCasePcS_ --------------------------
	.section	.nv.constant0._Z10toggleCasePcS_,"a",@progbits
	.sectionflags	@""
	.align	4
.nv.constant0._Z10toggleCasePcS_:
	.zero		912


//--------------------- SYMBOLS --------------------------

	.type		.nv.reservedSmem.offset0,@object
	.size		.nv.reservedSmem.offset0,0x4
